//
// Generated by NVIDIA NVVM Compiler
//
// Compiler Build ID: CL-36424714
// Cuda compilation tools, release 13.0, V13.0.88
// Based on NVVM 20.0.0
//

.version 9.0
.target sm_100
.address_size 64

	// .globl	_Z13gpu_laplacianjjPfS_

.visible .entry _Z13gpu_laplacianjjPfS_(
	.param .u32 _Z13gpu_laplacianjjPfS__param_0,
	.param .u32 _Z13gpu_laplacianjjPfS__param_1,
	.param .u64 .ptr .align 1 _Z13gpu_laplacianjjPfS__param_2,
	.param .u64 .ptr .align 1 _Z13gpu_laplacianjjPfS__param_3
)
{


	ret;

}


// ===== COMPILED SASS (sm_100) =====

	.target	sm_100

	.elftype	@"ET_EXEC"


//--------------------- .note.nv.tkinfo           --------------------------
	.section	.note.nv.tkinfo,"",@"SHT_NOTE"
	.sectionflags	@"SHF_NOTE_NV_TKINFO"
	.tkinfo
        /*0018*/ 	.word	0x00000002
        /*0030*/ 	.string	""
        /*0030*/ 	.string	"ptxas"
        /*0030*/ 	.string	"Cuda compilation tools, release 13.0, V13.0.88"
        /*0030*/ 	.string	"Build cuda_13.0.r13.0/compiler.36424714_0"
        /*0030*/ 	.string	"-arch sm_100 -m 64 "



//--------------------- .note.nv.cuinfo           --------------------------
	.section	.note.nv.cuinfo,"",@"SHT_NOTE"
	.sectionflags	@"SHF_NOTE_NV_CUINFO"
        /*0018*/ 	.short	0x0002
        /*001a*/ 	.short	0x0064
        /*001c*/ 	.short	0x0082
	.zero		2


//--------------------- .nv.info                  --------------------------
	.section	.nv.info,"",@"SHT_CUDA_INFO"
	.align	4


	//----- nvinfo : EIATTR_REGCOUNT
	.align		4
        /*0000*/ 	.byte	0x04, 0x2f
        /*0002*/ 	.short	(.L_1 - .L_0)
	.align		4
.L_0:
        /*0004*/ 	.word	index@(_Z13gpu_laplacianjjPfS_)
        /*0008*/ 	.word	0x00000004


	//----- nvinfo : EIATTR_FRAME_SIZE
	.align		4
.L_1:
        /*000c*/ 	.byte	0x04, 0x11
        /*000e*/ 	.short	(.L_3 - .L_2)
	.align		4
.L_2:
        /*0010*/ 	.word	index@(_Z13gpu_laplacianjjPfS_)
        /*0014*/ 	.word	0x00000000


	//----- nvinfo : EIATTR_MIN_STACK_SIZE
	.align		4
.L_3:
        /*0018*/ 	.byte	0x04, 0x12
        /*001a*/ 	.short	(.L_5 - .L_4)
	.align		4
.L_4:
        /*001c*/ 	.word	index@(_Z13gpu_laplacianjjPfS_)
        /*0020*/ 	.word	0x00000000
.L_5:


//--------------------- .nv.compat                --------------------------
	.section	.nv.compat,"",@"SHT_CUDA_COMPAT_INFO"
	.align	4
        /*0000*/ 	.byte	0x02, 0x09, 0x00, 0x00, 0x02, 0x02, 0x01, 0x00, 0x02, 0x05, 0x05, 0x00, 0x03, 0x07, 0x01, 0x01
        /*0010*/ 	.byte	0x02, 0x03, 0x00, 0x00, 0x02, 0x06, 0x01, 0x00, 0x04, 0x0b, 0x08, 0x00, 0x09, 0x00, 0x00, 0x00
        /*0020*/ 	.byte	0x00, 0x00, 0x00, 0x00


//--------------------- .nv.info._Z13gpu_laplacianjjPfS_ --------------------------
	.section	.nv.info._Z13gpu_laplacianjjPfS_,"",@"SHT_CUDA_INFO"
	.sectionflags	@""
	.align	4


	//----- nvinfo : EIATTR_CUDA_API_VERSION
	.align		4
        /*0000*/ 	.byte	0x04, 0x37
        /*0002*/ 	.short	(.L_7 - .L_6)
.L_6:
        /*0004*/ 	.word	0x00000082


	//----- nvinfo : EIATTR_KPARAM_INFO
	.align		4
.L_7:
        /*0008*/ 	.byte	0x04, 0x17
        /*000a*/ 	.short	(.L_9 - .L_8)
.L_8:
        /*000c*/ 	.word	0x00000000
        /*0010*/ 	.short	0x0003
        /*0012*/ 	.short	0x0010
        /*0014*/ 	.byte	0x00, 0xf5, 0x21, 0x00


	//----- nvinfo : EIATTR_KPARAM_INFO
	.align		4
.L_9:
        /*0018*/ 	.byte	0x04, 0x17
        /*001a*/ 	.short	(.L_11 - .L_10)
.L_10:
        /*001c*/ 	.word	0x00000000
        /*0020*/ 	.short	0x0002
        /*0022*/ 	.short	0x0008
        /*0024*/ 	.byte	0x00, 0xf5, 0x21, 0x00


	//----- nvinfo : EIATTR_KPARAM_INFO
	.align		4
.L_11:
        /*0028*/ 	.byte	0x04, 0x17
        /*002a*/ 	.short	(.L_13 - .L_12)
.L_12:
        /*002c*/ 	.word	0x00000000
        /*0030*/ 	.short	0x0001
        /*0032*/ 	.short	0x0004
        /*0034*/ 	.byte	0x00, 0xf0, 0x11, 0x00


	//----- nvinfo : EIATTR_KPARAM_INFO
	.align		4
.L_13:
        /*0038*/ 	.byte	0x04, 0x17
        /*003a*/ 	.short	(.L_15 - .L_14)
.L_14:
        /*003c*/ 	.word	0x00000000
        /*0040*/ 	.short	0x0000
        /*0042*/ 	.short	0x0000
        /*0044*/ 	.byte	0x00, 0xf0, 0x11, 0x00


	//----- nvinfo : EIATTR_SPARSE_MMA_MASK
	.align		4
.L_15:
        /*0048*/ 	.byte	0x03, 0x50
        /*004a*/ 	.short	0x0000


	//----- nvinfo : EIATTR_MAXREG_COUNT
	.align		4
        /*004c*/ 	.byte	0x03, 0x1b
        /*004e*/ 	.short	0x00ff


	//----- nvinfo : EIATTR_MERCURY_ISA_VERSION
	.align		4
        /*0050*/ 	.byte	0x03, 0x5f
        /*0052*/ 	.short	0x0101


	//----- nvinfo : EIATTR_VRC_CTA_INIT_COUNT
	.align		4
        /*0054*/ 	.byte	0x02, 0x4a
	.zero		1
	.zero		1


	//----- nvinfo : EIATTR_EXIT_INSTR_OFFSETS
	.align		4
        /*0058*/ 	.byte	0x04, 0x1c
        /*005a*/ 	.short	(.L_17 - .L_16)


	//   ....[0]....
.L_16:
        /*005c*/ 	.word	0x00000010


	//----- nvinfo : EIATTR_CBANK_PARAM_SIZE
	.align		4
.L_17:
        /*0060*/ 	.byte	0x03, 0x19
        /*0062*/ 	.short	0x0018


	//----- nvinfo : EIATTR_PARAM_CBANK
	.align		4
        /*0064*/ 	.byte	0x04, 0x0a
        /*0066*/ 	.short	(.L_19 - .L_18)
	.align		4
.L_18:
        /*0068*/ 	.word	index@(.nv.constant0._Z13gpu_laplacianjjPfS_)
        /*006c*/ 	.short	0x0380
        /*006e*/ 	.short	0x0018


	//----- nvinfo : EIATTR_SW_WAR
	.align		4
.L_19:
        /*0070*/ 	.byte	0x04, 0x36
        /*0072*/ 	.short	(.L_21 - .L_20)
.L_20:
        /*0074*/ 	.word	0x00000008
.L_21:


//--------------------- .nv.callgraph             --------------------------
	.section	.nv.callgraph,"",@"SHT_CUDA_CALLGRAPH"
	.align	4
	.sectionentsize	8
	.align		4
        /*0000*/ 	.word	0x00000000
	.align		4
        /*0004*/ 	.word	0xffffffff
	.align		4
        /*0008*/ 	.word	0x00000000
	.align		4
        /*000c*/ 	.word	0xfffffffe
	.align		4
        /*0010*/ 	.word	0x00000000
	.align		4
        /*0014*/ 	.word	0xfffffffd
	.align		4
        /*0018*/ 	.word	0x00000000
	.align		4
        /*001c*/ 	.word	0xfffffffc


//--------------------- .text._Z13gpu_laplacianjjPfS_ --------------------------
	.section	.text._Z13gpu_laplacianjjPfS_,"ax",@progbits
	.align	128
        .global         _Z13gpu_laplacianjjPfS_
        .type           _Z13gpu_laplacianjjPfS_,@function
        .size           _Z13gpu_laplacianjjPfS_,(.L_x_1 - _Z13gpu_laplacianjjPfS_)
        .other          _Z13gpu_laplacianjjPfS_,@"STO_CUDA_ENTRY STV_DEFAULT"
_Z13gpu_laplacianjjPfS_:
.text._Z13gpu_laplacianjjPfS_:
[----:B------:R-:W-:Y:S01]  /*0000*/  LDC R1, c[0x0][0x37c] ;  /* 0x0000df00ff017b82 */ /* 0x000fe20000000800 */
[----:B------:R-:W-:Y:S05]  /*0010*/  EXIT ;  /* 0x000000000000794d */ /* 0x000fea0003800000 */
.L_x_0:
[----:B------:R-:W-:-:S00]  /*0020*/  BRA `(.L_x_0) ;  /* 0xfffffffc00fc7947 */ /* 0x000fc0000383ffff */
[----:B------:R-:W-:-:S00]  /*0030*/  NOP ;  /* 0x0000000000007918 */ /* 0x000fc00000000000 */
        /* <DEDUP_REMOVED lines=12> */
.L_x_1:


//--------------------- .nv.shared.reserved.0     --------------------------
	.section	.nv.shared.reserved.0,"aw",@nobits
	.weak		__nv_reservedSMEM_offset_0_alias
	.size		__nv_reservedSMEM_offset_0_alias, 0, 64
	.other		__nv_reservedSMEM_offset_0_alias,@"STO_CUDA_RESERVED_SHARED STV_DEFAULT"
__nv_reservedSMEM_offset_0_alias:
	.zero		0
	.zero		64


//--------------------- .nv.constant0._Z13gpu_laplacianjjPfS_ --------------------------
	.section	.nv.constant0._Z13gpu_laplacianjjPfS_,"a",@progbits
	.sectionflags	@""
	.align	4
.nv.constant0._Z13gpu_laplacianjjPfS_:
	.zero		920


//--------------------- SYMBOLS --------------------------

	.type		.nv.reservedSmem.offset0,@object
	.size		.nv.reservedSmem.offset0,0x4
